	.headerflags	@"EF_CUDA_TEXMODE_UNIFIED EF_CUDA_64BIT_ADDRESS EF_CUDA_ACCELERATORS EF_CUDA_SM90 EF_CUDA_VIRTUAL_SM(EF_CUDA_SM90)"
	.elftype	@"ET_EXEC"


//--------------------- .nv.info                  --------------------------
	.section	.nv.info,"",@"SHT_CUDA_INFO"
	.align	4


	//----- nvinfo : EIATTR_REGCOUNT
	.align		4
        /*0000*/ 	.byte	0x04, 0x2f
        /*0002*/ 	.short	(.L_1 - .L_0)
	.align		4
.L_0:
        /*0004*/ 	.word	index@(triton_poi_fused_relu_threshold_backward_20)
        /*0008*/ 	.word	0x00000011


	//----- nvinfo : EIATTR_MIN_STACK_SIZE
	.align		4
.L_1:
        /*000c*/ 	.byte	0x04, 0x12
        /*000e*/ 	.short	(.L_3 - .L_2)
	.align		4
.L_2:
        /*0010*/ 	.word	index@(triton_poi_fused_relu_threshold_backward_20)
        /*0014*/ 	.word	0x00000000


	//----- nvinfo : EIATTR_FRAME_SIZE
	.align		4
.L_3:
        /*0018*/ 	.byte	0x04, 0x11
        /*001a*/ 	.short	(.L_5 - .L_4)
	.align		4
.L_4:
        /*001c*/ 	.word	index@(triton_poi_fused_relu_threshold_backward_20)
        /*0020*/ 	.word	0x00000000


	//----- nvinfo : EIATTR_MIN_STACK_SIZE
	.align		4
.L_5:
        /*0024*/ 	.byte	0x04, 0x12
        /*0026*/ 	.short	(.L_7 - .L_6)
	.align		4
.L_6:
        /*0028*/ 	.word	index@(triton_poi_fused_relu_threshold_backward_20)
        /*002c*/ 	.word	0x00000000
.L_7:


//--------------------- .nv.info.triton_poi_fused_relu_threshold_backward_20 --------------------------
	.section	.nv.info.triton_poi_fused_relu_threshold_backward_20,"",@"SHT_CUDA_INFO"
	.sectionflags	@""
	.align	4


	//----- nvinfo : EIATTR_CUDA_API_VERSION
	.align		4
        /*0000*/ 	.byte	0x04, 0x37
        /*0002*/ 	.short	(.L_9 - .L_8)
.L_8:
        /*0004*/ 	.word	0x0000007c


	//----- nvinfo : EIATTR_KPARAM_INFO
	.align		4
.L_9:
        /*0008*/ 	.byte	0x04, 0x17
        /*000a*/ 	.short	(.L_11 - .L_10)
.L_10:
        /*000c*/ 	.word	0x00000000
        /*0010*/ 	.short	0x0004
        /*0012*/ 	.short	0x001c
        /*0014*/ 	.byte	0x00, 0xf0, 0x11, 0x00


	//----- nvinfo : EIATTR_KPARAM_INFO
	.align		4
.L_11:
        /*0018*/ 	.byte	0x04, 0x17
        /*001a*/ 	.short	(.L_13 - .L_12)
.L_12:
        /*001c*/ 	.word	0x00000000
        /*0020*/ 	.short	0x0003
        /*0022*/ 	.short	0x0018
        /*0024*/ 	.byte	0x00, 0xf0, 0x11, 0x00


	//----- nvinfo : EIATTR_KPARAM_INFO
	.align		4
.L_13:
        /*0028*/ 	.byte	0x04, 0x17
        /*002a*/ 	.short	(.L_15 - .L_14)
.L_14:
        /*002c*/ 	.word	0x00000000
        /*0030*/ 	.short	0x0002
        /*0032*/ 	.short	0x0010
        /*0034*/ 	.byte	0x00, 0xf4, 0x21, 0x00


	//----- nvinfo : EIATTR_KPARAM_INFO
	.align		4
.L_15:
        /*0038*/ 	.byte	0x04, 0x17
        /*003a*/ 	.short	(.L_17 - .L_16)
.L_16:
        /*003c*/ 	.word	0x00000000
        /*0040*/ 	.short	0x0001
        /*0042*/ 	.short	0x0008
        /*0044*/ 	.byte	0x00, 0xf4, 0x21, 0x00


	//----- nvinfo : EIATTR_KPARAM_INFO
	.align		4
.L_17:
        /*0048*/ 	.byte	0x04, 0x17
        /*004a*/ 	.short	(.L_19 - .L_18)
.L_18:
        /*004c*/ 	.word	0x00000000
        /*0050*/ 	.short	0x0000
        /*0052*/ 	.short	0x0000
        /*0054*/ 	.byte	0x00, 0xf4, 0x21, 0x00


	//----- nvinfo : EIATTR_SPARSE_MMA_MASK
	.align		4
.L_19:
        /*0058*/ 	.byte	0x03, 0x50
        /*005a*/ 	.short	0x0000


	//----- nvinfo : EIATTR_MAXREG_COUNT
	.align		4
        /*005c*/ 	.byte	0x03, 0x1b
        /*005e*/ 	.short	0x00ff


	//----- nvinfo : EIATTR_EXIT_INSTR_OFFSETS
	.align		4
        /*0060*/ 	.byte	0x04, 0x1c
        /*0062*/ 	.short	(.L_21 - .L_20)


	//   ....[0]....
.L_20:
        /*0064*/ 	.word	0x000003b0


	//   ....[1]....
        /*0068*/ 	.word	0x000003d0


	//----- nvinfo : EIATTR_REQNTID
	.align		4
.L_21:
        /*006c*/ 	.byte	0x04, 0x10
        /*006e*/ 	.short	(.L_23 - .L_22)
.L_22:
        /*0070*/ 	.word	0x00000080
        /*0074*/ 	.word	0x00000001
        /*0078*/ 	.word	0x00000001


	//----- nvinfo : EIATTR_CBANK_PARAM_SIZE
	.align		4
.L_23:
        /*007c*/ 	.byte	0x03, 0x19
        /*007e*/ 	.short	0x0020


	//----- nvinfo : EIATTR_PARAM_CBANK
	.align		4
        /*0080*/ 	.byte	0x04, 0x0a
        /*0082*/ 	.short	(.L_25 - .L_24)
	.align		4
.L_24:
        /*0084*/ 	.word	index@(.nv.constant0.triton_poi_fused_relu_threshold_backward_20)
        /*0088*/ 	.short	0x0210
        /*008a*/ 	.short	0x0020


	//----- nvinfo : EIATTR_SW_WAR
	.align		4
.L_25:
        /*008c*/ 	.byte	0x04, 0x36
        /*008e*/ 	.short	(.L_27 - .L_26)
.L_26:
        /*0090*/ 	.word	0x00000008
.L_27:


//--------------------- .nv.callgraph             --------------------------
	.section	.nv.callgraph,"",@"SHT_CUDA_CALLGRAPH"
	.align	4
	.sectionentsize	8
	.align		4
        /*0000*/ 	.word	0x00000000
	.align		4
        /*0004*/ 	.word	0xffffffff
	.align		4
        /*0008*/ 	.word	0x00000000
	.align		4
        /*000c*/ 	.word	0xfffffffe
	.align		4
        /*0010*/ 	.word	0x00000000
	.align		4
        /*0014*/ 	.word	0xfffffffd
	.align		4
        /*0018*/ 	.word	0x00000000
	.align		4
        /*001c*/ 	.word	0xfffffffc


//--------------------- .text.triton_poi_fused_relu_threshold_backward_20 --------------------------
	.section	.text.triton_poi_fused_relu_threshold_backward_20,"ax",@progbits
	.sectionflags	@"SHF_BARRIERS=1"
	.align	128
        .global         triton_poi_fused_relu_threshold_backward_20
        .type           triton_poi_fused_relu_threshold_backward_20,@function
        .size           triton_poi_fused_relu_threshold_backward_20,(.L_x_1 - triton_poi_fused_relu_threshold_backward_20)
        .other          triton_poi_fused_relu_threshold_backward_20,@"STO_CUDA_ENTRY STV_DEFAULT"
triton_poi_fused_relu_threshold_backward_20:
.text.triton_poi_fused_relu_threshold_backward_20:
[----:B------:R-:W0:Y:S02]  /*0000*/  LDC R1, c[0x0][0x28] ;  /* 0x00000a00ff017b82 */ /* 0x000e240000000800 */
[----:B------:R-:W1:Y:S01]  /*0010*/  S2R R12, SR_TID.X ;  /* 0x00000000000c7919 */ /* 0x000e620000002100 */
[----:B------:R-:W2:Y:S01]  /*0020*/  LDC.64 R4, c[0x0][0x210] ;  /* 0x00008400ff047b82 */ /* 0x000ea20000000a00 */
[----:B------:R-:W-:Y:S01]  /*0030*/  CS2R R10, SRZ ;  /* 0x00000000000a7805 */ /* 0x000fe2000001ff00 */
[----:B------:R-:W-:Y:S01]  /*0040*/  ULDC.64 UR6, c[0x0][0x208] ;  /* 0x0000820000067ab9 */ /* 0x000fe20000000a00 */
[----:B------:R-:W3:Y:S01]  /*0050*/  S2R R3, SR_CTAID.Y ;  /* 0x0000000000037919 */ /* 0x000ee20000002600 */
[----:B------:R-:W4:Y:S01]  /*0060*/  S2R R0, SR_CTAID.X ;  /* 0x0000000000007919 */ /* 0x000f220000002500 */
[----:B-1----:R-:W-:-:S05]  /*0070*/  IMAD.SHL.U32 R2, R12, 0x2, RZ ;  /* 0x000000020c027824 */ /* 0x002fca00078e00ff */
[----:B------:R-:W-:Y:S02]  /*0080*/  LOP3.LUT R6, R2, 0xfe, RZ, 0xc0, !PT ;  /* 0x000000fe02067812 */ /* 0x000fe400078ec0ff */
[----:B----4-:R-:W-:Y:S02]  /*0090*/  ISETP.GE.AND P0, PT, R0, 0x40, PT ;  /* 0x000000400000780c */ /* 0x010fe40003f06270 */
[----:B---3--:R-:W-:-:S04]  /*00a0*/  PRMT R2, R6, 0x6540, R3 ;  /* 0x0000654006027816 */ /* 0x008fc80000000003 */
[----:B------:R-:W-:Y:S02]  /*00b0*/  SHF.R.S32.HI R7, RZ, 0x1f, R2 ;  /* 0x0000001fff077819 */ /* 0x000fe40000011402 */
[----:B------:R-:W-:Y:S02]  /*00c0*/  ISETP.LT.AND P1, PT, R2, 0x200, !P0 ;  /* 0x000002000200780c */ /* 0x000fe40004721270 */
[----:B------:R-:W-:-:S04]  /*00d0*/  LEA.HI R7, R7, R2, RZ, 0x7 ;  /* 0x0000000207077211 */ /* 0x000fc800078f38ff */
[C---:B------:R-:W-:Y:S01]  /*00e0*/  LOP3.LUT R9, R7.reuse, 0xffffff80, RZ, 0xc0, !PT ;  /* 0xffffff8007097812 */ /* 0x040fe200078ec0ff */
[----:B------:R-:W-:-:S04]  /*00f0*/  IMAD.SHL.U32 R7, R7, 0x40, RZ ;  /* 0x0000004007077824 */ /* 0x000fc800078e00ff */
[----:B------:R-:W-:Y:S01]  /*0100*/  IMAD.IADD R9, R2, 0x1, -R9 ;  /* 0x0000000102097824 */ /* 0x000fe200078e0a09 */
[----:B------:R-:W-:-:S03]  /*0110*/  LOP3.LUT R8, R7, 0xffffe000, RZ, 0xc0, !PT ;  /* 0xffffe00007087812 */ /* 0x000fc600078ec0ff */
[----:B------:R-:W-:-:S04]  /*0120*/  IMAD R9, R0, 0x80, R9 ;  /* 0x0000008000097824 */ /* 0x000fc800078e0209 */
[----:B------:R-:W-:-:S04]  /*0130*/  IMAD.IADD R2, R9, 0x1, R8 ;  /* 0x0000000109027824 */ /* 0x000fc800078e0208 */
[----:B--2---:R-:W-:-:S05]  /*0140*/  IMAD.WIDE R4, R2, 0x4, R4 ;  /* 0x0000000402047825 */ /* 0x004fca00078e0204 */
[----:B------:R1:W2:Y:S01]  /*0150*/  @P1 LDG.E.EL.64 R10, desc[UR6][R4.64] ;  /* 0x00000006040a1981 */ /* 0x0002a2000c2e1b00 */
[----:B------:R-:W3:Y:S01]  /*0160*/  S2UR UR5, SR_CgaCtaId ;  /* 0x00000000000579c3 */ /* 0x000ee20000008800 */
[----:B------:R-:W-:Y:S01]  /*0170*/  UMOV UR4, 0x400 ;  /* 0x0000040000047882 */ /* 0x000fe20000000000 */
[----:B------:R-:W-:-:S04]  /*0180*/  LOP3.LUT R7, R12, 0x7f, RZ, 0xc0, !PT ;  /* 0x0000007f0c077812 */ /* 0x000fc800078ec0ff */
[----:B------:R-:W-:Y:S02]  /*0190*/  LOP3.LUT R8, R7, 0x80, RZ, 0xfc, !PT ;  /* 0x0000008007087812 */ /* 0x000fe400078efcff */
[----:B-1----:R-:W1:Y:S01]  /*01a0*/  LDC.64 R4, c[0x0][0x218] ;  /* 0x00008600ff047b82 */ /* 0x002e620000000a00 */
[----:B---3--:R-:W-:-:S06]  /*01b0*/  UPRMT UR4, UR5, 0x654, UR4 ;  /* 0x0000065405047896 */ /* 0x008fcc0008000004 */
[----:B------:R-:W-:Y:S01]  /*01c0*/  LEA R9, R6, UR4, 0x3 ;  /* 0x0000000406097c11 */ /* 0x000fe2000f8e18ff */
[----:B------:R-:W-:Y:S01]  /*01d0*/  IMAD.SHL.U32 R6, R3, 0x100, RZ ;  /* 0x0000010003067824 */ /* 0x000fe200078e00ff */
[----:B------:R-:W-:Y:S02]  /*01e0*/  LEA R8, R8, UR4, 0x3 ;  /* 0x0000000408087c11 */ /* 0x000fe4000f8e18ff */
[----:B------:R-:W-:Y:S02]  /*01f0*/  PRMT R3, R7, 0x6540, R3 ;  /* 0x0000654007037816 */ /* 0x000fe40000000003 */
[C---:B--2---:R-:W-:Y:S02]  /*0200*/  FSETP.GEU.AND P2, PT, R10.reuse, RZ, PT ;  /* 0x000000ff0a00720b */ /* 0x044fe40003f4e000 */
[----:B------:R-:W-:Y:S02]  /*0210*/  FSETP.GEU.AND P3, PT, R11, RZ, PT ;  /* 0x000000ff0b00720b */ /* 0x000fe40003f6e000 */
[----:B------:R-:W-:-:S02]  /*0220*/  FSEL R14, R10, RZ, P2 ;  /* 0x000000ff0a0e7208 */ /* 0x000fc40001000000 */
[----:B------:R-:W-:Y:S02]  /*0230*/  FSEL R12, R11, RZ, P3 ;  /* 0x000000ff0b0c7208 */ /* 0x000fe40001800000 */
[----:B------:R-:W-:Y:S01]  /*0240*/  LEA R10, R7, UR4, 0x3 ;  /* 0x00000004070a7c11 */ /* 0x000fe2000f8e18ff */
[----:B------:R-:W-:Y:S01]  /*0250*/  STS [R9], R14 ;  /* 0x0000000e09007388 */ /* 0x000fe20000000800 */
[----:B------:R-:W-:Y:S01]  /*0260*/  LOP3.LUT R7, R6, 0x80, R7, 0xfe, !PT ;  /* 0x0000008006077812 */ /* 0x000fe200078efe07 */
[----:B------:R-:W-:Y:S01]  /*0270*/  ULDC.64 UR4, c[0x0][0x220] ;  /* 0x0000880000047ab9 */ /* 0x000fe20000000a00 */
[----:B------:R-:W-:Y:S01]  /*0280*/  ISETP.LT.AND P2, PT, R3, 0x200, !P0 ;  /* 0x000002000300780c */ /* 0x000fe20004741270 */
[----:B------:R2:W-:Y:S01]  /*0290*/  STS [R9+0x8], R12 ;  /* 0x0000080c09007388 */ /* 0x0005e20000000800 */
[----:B------:R-:W-:Y:S01]  /*02a0*/  BAR.SYNC.DEFER_BLOCKING 0x0 ;  /* 0x0000000000007b1d */ /* 0x000fe20000010000 */
[----:B------:R-:W-:Y:S01]  /*02b0*/  ISETP.LT.AND P0, PT, R7, 0x200, !P0 ;  /* 0x000002000700780c */ /* 0x000fe20004701270 */
[----:B------:R-:W-:Y:S01]  /*02c0*/  IMAD R3, R3, 0x40, R0 ;  /* 0x0000004003037824 */ /* 0x000fe200078e0200 */
[----:B------:R-:W-:-:S02]  /*02d0*/  FSETP.GTU.AND P3, PT, R12, RZ, PT ;  /* 0x000000ff0c00720b */ /* 0x000fc40003f6c000 */
[----:B------:R-:W-:Y:S01]  /*02e0*/  FSETP.GTU.AND P4, PT, R14, RZ, PT ;  /* 0x000000ff0e00720b */ /* 0x000fe20003f8c000 */
[----:B--2---:R-:W-:Y:S02]  /*02f0*/  IMAD R9, R7, 0x40, R0 ;  /* 0x0000004007097824 */ /* 0x004fe400078e0200 */
[--C-:B-1----:R-:W-:Y:S01]  /*0300*/  IMAD.WIDE R6, R3, 0x4, R4.reuse ;  /* 0x0000000403067825 */ /* 0x102fe200078e0204 */
[----:B------:R-:W-:Y:S02]  /*0310*/  SEL R3, RZ, 0x100, P3 ;  /* 0x00000100ff037807 */ /* 0x000fe40001800000 */
[----:B------:R-:W-:Y:S01]  /*0320*/  SEL R0, RZ, 0x1, P4 ;  /* 0x00000001ff007807 */ /* 0x000fe20002000000 */
[----:B------:R-:W-:-:S04]  /*0330*/  IMAD.WIDE R4, R9, 0x4, R4 ;  /* 0x0000000409047825 */ /* 0x000fc800078e0204 */
[----:B------:R-:W-:Y:S01]  /*0340*/  IMAD.IADD R3, R0, 0x1, R3 ;  /* 0x0000000100037824 */ /* 0x000fe200078e0203 */
[----:B------:R-:W1:Y:S04]  /*0350*/  LDS R11, [R10] ;  /* 0x000000000a0b7984 */ /* 0x000e680000000800 */
[----:B------:R2:W3:Y:S02]  /*0360*/  LDS R13, [R8] ;  /* 0x00000000080d7984 */ /* 0x0004e40000000800 */
[----:B--2---:R-:W-:-:S04]  /*0370*/  IADD3 R8, P3, R2, UR4, RZ ;  /* 0x0000000402087c10 */ /* 0x004fc8000ff7e0ff */
[----:B------:R-:W-:Y:S01]  /*0380*/  LEA.HI.X.SX32 R9, R2, UR5, 0x1, P3 ;  /* 0x0000000502097c11 */ /* 0x000fe200098f0eff */
[----:B-1----:R1:W-:Y:S04]  /*0390*/  @P2 STG.E desc[UR6][R6.64], R11 ;  /* 0x0000000b06002986 */ /* 0x0023e8000c101906 */
[----:B---3--:R1:W-:Y:S01]  /*03a0*/  @P0 STG.E desc[UR6][R4.64], R13 ;  /* 0x0000000d04000986 */ /* 0x0083e2000c101906 */
[----:B------:R-:W-:Y:S05]  /*03b0*/  @!P1 EXIT ;  /* 0x000000000000994d */ /* 0x000fea0003800000 */
[----:B------:R-:W-:Y:S01]  /*03c0*/  STG.E.U16 desc[UR6][R8.64], R3 ;  /* 0x0000000308007986 */ /* 0x000fe2000c101506 */
[----:B------:R-:W-:Y:S05]  /*03d0*/  EXIT ;  /* 0x000000000000794d */ /* 0x000fea0003800000 */
.L_x_0:
[----:B------:R-:W-:-:S00]  /*03e0*/  BRA `(.L_x_0) ;  /* 0xfffffffc00fc7947 */ /* 0x000fc0000383ffff */
[----:B------:R-:W-:-:S00]  /*03f0*/  NOP ;  /* 0x0000000000007918 */ /* 0x000fc00000000000 */
        /* <DEDUP_REMOVED lines=8> */
.L_x_1:


//--------------------- .nv.shared.triton_poi_fused_relu_threshold_backward_20 --------------------------
	.section	.nv.shared.triton_poi_fused_relu_threshold_backward_20,"aw",@nobits
	.sectionflags	@""
	.align	16
	.zero		1024


//--------------------- .nv.constant0.triton_poi_fused_relu_threshold_backward_20 --------------------------
	.section	.nv.constant0.triton_poi_fused_relu_threshold_backward_20,"a",@progbits
	.sectionflags	@""
	.align	4
.nv.constant0.triton_poi_fused_relu_threshold_backward_20:
	.zero		560
